//
// Generated by NVIDIA NVVM Compiler
//
// Compiler Build ID: CL-36424714
// Cuda compilation tools, release 13.0, V13.0.88
// Based on NVVM 20.0.0
//

.version 9.0
.target sm_100
.address_size 64

	// .globl	_Z6cal_piPfifii

.visible .entry _Z6cal_piPfifii(
	.param .u64 .ptr .align 1 _Z6cal_piPfifii_param_0,
	.param .u32 _Z6cal_piPfifii_param_1,
	.param .f32 _Z6cal_piPfifii_param_2,
	.param .u32 _Z6cal_piPfifii_param_3,
	.param .u32 _Z6cal_piPfifii_param_4
)
{
	.reg .pred 	%p<7>;
	.reg .b32 	%r<34>;
	.reg .b32 	%f<29>;
	.reg .b64 	%rd<5>;
	.reg .b64 	%fd<44>;

	ld.param.u64 	%rd2, [_Z6cal_piPfifii_param_0];
	ld.param.u32 	%r12, [_Z6cal_piPfifii_param_1];
	ld.param.f32 	%f9, [_Z6cal_piPfifii_param_2];
	ld.param.u32 	%r13, [_Z6cal_piPfifii_param_3];
	ld.param.u32 	%r14, [_Z6cal_piPfifii_param_4];
	mov.u32 	%r15, %ctaid.x;
	mov.u32 	%r16, %ntid.x;
	mov.u32 	%r17, %tid.x;
	mad.lo.s32 	%r32, %r15, %r16, %r17;
	setp.ge.s32 	%p1, %r32, %r12;
	@%p1 bra 	$L__BB0_7;
	cvta.to.global.u64 	%rd3, %rd2;
	cvt.f64.f32 	%fd1, %f9;
	mul.wide.s32 	%rd4, %r32, 4;
	add.s64 	%rd1, %rd3, %rd4;
	mul.lo.s32 	%r2, %r14, %r13;
	ld.global.f32 	%f28, [%rd1];
	add.s32 	%r18, %r32, %r2;
	max.s32 	%r19, %r12, %r18;
	setp.lt.s32 	%p2, %r18, %r12;
	selp.u32 	%r20, 1, 0, %p2;
	add.s32 	%r21, %r18, %r20;
	sub.s32 	%r22, %r19, %r21;
	div.u32 	%r23, %r22, %r2;
	add.s32 	%r3, %r23, %r20;
	and.b32  	%r24, %r3, 3;
	setp.eq.s32 	%p3, %r24, 3;
	@%p3 bra 	$L__BB0_4;
	add.s32 	%r25, %r3, 1;
	and.b32  	%r26, %r25, 3;
	neg.s32 	%r30, %r26;
$L__BB0_3:
	.pragma "nounroll";
	cvt.rn.f64.s32 	%fd2, %r32;
	add.f64 	%fd3, %fd2, 0d3FE0000000000000;
	mul.f64 	%fd4, %fd3, %fd1;
	cvt.rn.f32.f64 	%f11, %fd4;
	mul.f32 	%f12, %f11, %f11;
	cvt.f64.f32 	%fd5, %f12;
	add.f64 	%fd6, %fd5, 0d3FF0000000000000;
	mov.f64 	%fd7, 0d4010000000000000;
	div.rn.f64 	%fd8, %fd7, %fd6;
	cvt.f64.f32 	%fd9, %f28;
	add.f64 	%fd10, %fd8, %fd9;
	cvt.rn.f32.f64 	%f28, %fd10;
	add.s32 	%r32, %r32, %r2;
	add.s32 	%r30, %r30, 1;
	setp.ne.s32 	%p4, %r30, 0;
	@%p4 bra 	$L__BB0_3;
$L__BB0_4:
	setp.lt.u32 	%p5, %r3, 3;
	@%p5 bra 	$L__BB0_6;
$L__BB0_5:
	cvt.rn.f64.s32 	%fd11, %r32;
	add.f64 	%fd12, %fd11, 0d3FE0000000000000;
	mul.f64 	%fd13, %fd12, %fd1;
	cvt.rn.f32.f64 	%f13, %fd13;
	mul.f32 	%f14, %f13, %f13;
	cvt.f64.f32 	%fd14, %f14;
	add.f64 	%fd15, %fd14, 0d3FF0000000000000;
	mov.f64 	%fd16, 0d4010000000000000;
	div.rn.f64 	%fd17, %fd16, %fd15;
	cvt.f64.f32 	%fd18, %f28;
	add.f64 	%fd19, %fd17, %fd18;
	cvt.rn.f32.f64 	%f15, %fd19;
	add.s32 	%r27, %r32, %r2;
	cvt.rn.f64.s32 	%fd20, %r27;
	add.f64 	%fd21, %fd20, 0d3FE0000000000000;
	mul.f64 	%fd22, %fd21, %fd1;
	cvt.rn.f32.f64 	%f16, %fd22;
	mul.f32 	%f17, %f16, %f16;
	cvt.f64.f32 	%fd23, %f17;
	add.f64 	%fd24, %fd23, 0d3FF0000000000000;
	div.rn.f64 	%fd25, %fd16, %fd24;
	cvt.f64.f32 	%fd26, %f15;
	add.f64 	%fd27, %fd25, %fd26;
	cvt.rn.f32.f64 	%f18, %fd27;
	add.s32 	%r28, %r27, %r2;
	cvt.rn.f64.s32 	%fd28, %r28;
	add.f64 	%fd29, %fd28, 0d3FE0000000000000;
	mul.f64 	%fd30, %fd29, %fd1;
	cvt.rn.f32.f64 	%f19, %fd30;
	mul.f32 	%f20, %f19, %f19;
	cvt.f64.f32 	%fd31, %f20;
	add.f64 	%fd32, %fd31, 0d3FF0000000000000;
	div.rn.f64 	%fd33, %fd16, %fd32;
	cvt.f64.f32 	%fd34, %f18;
	add.f64 	%fd35, %fd33, %fd34;
	cvt.rn.f32.f64 	%f21, %fd35;
	add.s32 	%r29, %r28, %r2;
	cvt.rn.f64.s32 	%fd36, %r29;
	add.f64 	%fd37, %fd36, 0d3FE0000000000000;
	mul.f64 	%fd38, %fd37, %fd1;
	cvt.rn.f32.f64 	%f22, %fd38;
	mul.f32 	%f23, %f22, %f22;
	cvt.f64.f32 	%fd39, %f23;
	add.f64 	%fd40, %fd39, 0d3FF0000000000000;
	div.rn.f64 	%fd41, %fd16, %fd40;
	cvt.f64.f32 	%fd42, %f21;
	add.f64 	%fd43, %fd41, %fd42;
	cvt.rn.f32.f64 	%f28, %fd43;
	add.s32 	%r32, %r29, %r2;
	setp.lt.s32 	%p6, %r32, %r12;
	@%p6 bra 	$L__BB0_5;
$L__BB0_6:
	st.global.f32 	[%rd1], %f28;
$L__BB0_7:
	ret;

}


// ===== COMPILED SASS (sm_100) =====

	.target	sm_100

	.elftype	@"ET_EXEC"


//--------------------- .note.nv.tkinfo           --------------------------
	.section	.note.nv.tkinfo,"",@"SHT_NOTE"
	.sectionflags	@"SHF_NOTE_NV_TKINFO"
	.tkinfo
        /*0018*/ 	.word	0x00000002
        /*0030*/ 	.string	""
        /*0030*/ 	.string	"ptxas"
        /*0030*/ 	.string	"Cuda compilation tools, release 13.0, V13.0.88"
        /*0030*/ 	.string	"Build cuda_13.0.r13.0/compiler.36424714_0"
        /*0030*/ 	.string	"-arch sm_100 -m 64 "



//--------------------- .note.nv.cuinfo           --------------------------
	.section	.note.nv.cuinfo,"",@"SHT_NOTE"
	.sectionflags	@"SHF_NOTE_NV_CUINFO"
        /*0018*/ 	.short	0x0002
        /*001a*/ 	.short	0x0064
        /*001c*/ 	.short	0x0082
	.zero		2


//--------------------- .nv.info                  --------------------------
	.section	.nv.info,"",@"SHT_CUDA_INFO"
	.align	4


	//----- nvinfo : EIATTR_REGCOUNT
	.align		4
        /*0000*/ 	.byte	0x04, 0x2f
        /*0002*/ 	.short	(.L_1 - .L_0)
	.align		4
.L_0:
        /*0004*/ 	.word	index@(_Z6cal_piPfifii)
        /*0008*/ 	.word	0x00000020


	//----- nvinfo : EIATTR_FRAME_SIZE
	.align		4
.L_1:
        /*000c*/ 	.byte	0x04, 0x11
        /*000e*/ 	.short	(.L_3 - .L_2)
	.align		4
.L_2:
        /*0010*/ 	.word	index@($__internal_0_$__cuda_sm20_div_rn_f64_full)
        /*0014*/ 	.word	0x00000000


	//----- nvinfo : EIATTR_FRAME_SIZE
	.align		4
.L_3:
        /*0018*/ 	.byte	0x04, 0x11
        /*001a*/ 	.short	(.L_5 - .L_4)
	.align		4
.L_4:
        /*001c*/ 	.word	index@(_Z6cal_piPfifii)
        /*0020*/ 	.word	0x00000000


	//----- nvinfo : EIATTR_MIN_STACK_SIZE
	.align		4
.L_5:
        /*0024*/ 	.byte	0x04, 0x12
        /*0026*/ 	.short	(.L_7 - .L_6)
	.align		4
.L_6:
        /*0028*/ 	.word	index@(_Z6cal_piPfifii)
        /*002c*/ 	.word	0x00000000
.L_7:


//--------------------- .nv.compat                --------------------------
	.section	.nv.compat,"",@"SHT_CUDA_COMPAT_INFO"
	.align	4
        /*0000*/ 	.byte	0x02, 0x09, 0x00, 0x00, 0x02, 0x02, 0x01, 0x00, 0x02, 0x05, 0x05, 0x00, 0x03, 0x07, 0x01, 0x01
        /*0010*/ 	.byte	0x02, 0x03, 0x00, 0x00, 0x02, 0x06, 0x01, 0x00, 0x04, 0x0b, 0x08, 0x00, 0x01, 0x00, 0x00, 0x00
        /*0020*/ 	.byte	0x00, 0x00, 0x00, 0x00


//--------------------- .nv.info._Z6cal_piPfifii  --------------------------
	.section	.nv.info._Z6cal_piPfifii,"",@"SHT_CUDA_INFO"
	.sectionflags	@""
	.align	4


	//----- nvinfo : EIATTR_CUDA_API_VERSION
	.align		4
        /*0000*/ 	.byte	0x04, 0x37
        /*0002*/ 	.short	(.L_9 - .L_8)
.L_8:
        /*0004*/ 	.word	0x00000082


	//----- nvinfo : EIATTR_KPARAM_INFO
	.align		4
.L_9:
        /*0008*/ 	.byte	0x04, 0x17
        /*000a*/ 	.short	(.L_11 - .L_10)
.L_10:
        /*000c*/ 	.word	0x00000000
        /*0010*/ 	.short	0x0004
        /*0012*/ 	.short	0x0014
        /*0014*/ 	.byte	0x00, 0xf0, 0x11, 0x00


	//----- nvinfo : EIATTR_KPARAM_INFO
	.align		4
.L_11:
        /*0018*/ 	.byte	0x04, 0x17
        /*001a*/ 	.short	(.L_13 - .L_12)
.L_12:
        /*001c*/ 	.word	0x00000000
        /*0020*/ 	.short	0x0003
        /*0022*/ 	.short	0x0010
        /*0024*/ 	.byte	0x00, 0xf0, 0x11, 0x00


	//----- nvinfo : EIATTR_KPARAM_INFO
	.align		4
.L_13:
        /*0028*/ 	.byte	0x04, 0x17
        /*002a*/ 	.short	(.L_15 - .L_14)
.L_14:
        /*002c*/ 	.word	0x00000000
        /*0030*/ 	.short	0x0002
        /*0032*/ 	.short	0x000c
        /*0034*/ 	.byte	0x00, 0xf0, 0x11, 0x00


	//----- nvinfo : EIATTR_KPARAM_INFO
	.align		4
.L_15:
        /*0038*/ 	.byte	0x04, 0x17
        /*003a*/ 	.short	(.L_17 - .L_16)
.L_16:
        /*003c*/ 	.word	0x00000000
        /*0040*/ 	.short	0x0001
        /*0042*/ 	.short	0x0008
        /*0044*/ 	.byte	0x00, 0xf0, 0x11, 0x00


	//----- nvinfo : EIATTR_KPARAM_INFO
	.align		4
.L_17:
        /*0048*/ 	.byte	0x04, 0x17
        /*004a*/ 	.short	(.L_19 - .L_18)
.L_18:
        /*004c*/ 	.word	0x00000000
        /*0050*/ 	.short	0x0000
        /*0052*/ 	.short	0x0000
        /*0054*/ 	.byte	0x00, 0xf5, 0x21, 0x00


	//----- nvinfo : EIATTR_SPARSE_MMA_MASK
	.align		4
.L_19:
        /*0058*/ 	.byte	0x03, 0x50
        /*005a*/ 	.short	0x0000


	//----- nvinfo : EIATTR_MAXREG_COUNT
	.align		4
        /*005c*/ 	.byte	0x03, 0x1b
        /*005e*/ 	.short	0x00ff


	//----- nvinfo : EIATTR_MERCURY_ISA_VERSION
	.align		4
        /*0060*/ 	.byte	0x03, 0x5f
        /*0062*/ 	.short	0x0101


	//----- nvinfo : EIATTR_VRC_CTA_INIT_COUNT
	.align		4
        /*0064*/ 	.byte	0x02, 0x4a
	.zero		1
	.zero		1


	//----- nvinfo : EIATTR_EXIT_INSTR_OFFSETS
	.align		4
        /*0068*/ 	.byte	0x04, 0x1c
        /*006a*/ 	.short	(.L_21 - .L_20)


	//   ....[0]....
.L_20:
        /*006c*/ 	.word	0x00000070


	//   ....[1]....
        /*0070*/ 	.word	0x00000cf0


	//----- nvinfo : EIATTR_CRS_STACK_SIZE
	.align		4
.L_21:
        /*0074*/ 	.byte	0x04, 0x1e
        /*0076*/ 	.short	(.L_23 - .L_22)
.L_22:
        /*0078*/ 	.word	0x00000000


	//----- nvinfo : EIATTR_CBANK_PARAM_SIZE
	.align		4
.L_23:
        /*007c*/ 	.byte	0x03, 0x19
        /*007e*/ 	.short	0x0018


	//----- nvinfo : EIATTR_PARAM_CBANK
	.align		4
        /*0080*/ 	.byte	0x04, 0x0a
        /*0082*/ 	.short	(.L_25 - .L_24)
	.align		4
.L_24:
        /*0084*/ 	.word	index@(.nv.constant0._Z6cal_piPfifii)
        /*0088*/ 	.short	0x0380
        /*008a*/ 	.short	0x0018


	//----- nvinfo : EIATTR_SW_WAR
	.align		4
.L_25:
        /*008c*/ 	.byte	0x04, 0x36
        /*008e*/ 	.short	(.L_27 - .L_26)
.L_26:
        /*0090*/ 	.word	0x00000008
.L_27:


//--------------------- .nv.callgraph             --------------------------
	.section	.nv.callgraph,"",@"SHT_CUDA_CALLGRAPH"
	.align	4
	.sectionentsize	8
	.align		4
        /*0000*/ 	.word	0x00000000
	.align		4
        /*0004*/ 	.word	0xffffffff
	.align		4
        /*0008*/ 	.word	0x00000000
	.align		4
        /*000c*/ 	.word	0xfffffffe
	.align		4
        /*0010*/ 	.word	0x00000000
	.align		4
        /*0014*/ 	.word	0xfffffffd
	.align		4
        /*0018*/ 	.word	0x00000000
	.align		4
        /*001c*/ 	.word	0xfffffffc


//--------------------- .text._Z6cal_piPfifii     --------------------------
	.section	.text._Z6cal_piPfifii,"ax",@progbits
	.align	128
        .global         _Z6cal_piPfifii
        .type           _Z6cal_piPfifii,@function
        .size           _Z6cal_piPfifii,(.L_x_23 - _Z6cal_piPfifii)
        .other          _Z6cal_piPfifii,@"STO_CUDA_ENTRY STV_DEFAULT"
_Z6cal_piPfifii:
.text._Z6cal_piPfifii:
[----:B------:R-:W-:Y:S01]  /*0000*/  LDC R1, c[0x0][0x37c] ;  /* 0x0000df00ff017b82 */ /* 0x000fe20000000800 */
[----:B------:R-:W0:Y:S07]  /*0010*/  S2R R3, SR_TID.X ;  /* 0x0000000000037919 */ /* 0x000e2e0000002100 */
[----:B------:R-:W0:Y:S01]  /*0020*/  S2UR UR4, SR_CTAID.X ;  /* 0x00000000000479c3 */ /* 0x000e220000002500 */
[----:B------:R-:W1:Y:S07]  /*0030*/  LDCU UR8, c[0x0][0x388] ;  /* 0x00007100ff0877ac */ /* 0x000e6e0008000800 */
[----:B------:R-:W0:Y:S02]  /*0040*/  LDC R6, c[0x0][0x360] ;  /* 0x0000d800ff067b82 */ /* 0x000e240000000800 */
[----:B0-----:R-:W-:-:S05]  /*0050*/  IMAD R6, R6, UR4, R3 ;  /* 0x0000000406067c24 */ /* 0x001fca000f8e0203 */
[----:B-1----:R-:W-:-:S13]  /*0060*/  ISETP.GE.AND P0, PT, R6, UR8, PT ;  /* 0x0000000806007c0c */ /* 0x002fda000bf06270 */
[----:B------:R-:W-:Y:S05]  /*0070*/  @P0 EXIT ;  /* 0x000000000000094d */ /* 0x000fea0003800000 */
[----:B------:R-:W0:Y:S01]  /*0080*/  LDC.64 R8, c[0x0][0x380] ;  /* 0x0000e000ff087b82 */ /* 0x000e220000000a00 */
[----:B------:R-:W1:Y:S01]  /*0090*/  LDCU.64 UR6, c[0x0][0x358] ;  /* 0x00006b00ff0677ac */ /* 0x000e620008000a00 */
[----:B------:R-:W2:Y:S01]  /*00a0*/  LDCU.64 UR4, c[0x0][0x390] ;  /* 0x00007200ff0477ac */ /* 0x000ea20008000a00 */
[----:B0-----:R-:W-:-:S05]  /*00b0*/  IMAD.WIDE R8, R6, 0x4, R8 ;  /* 0x0000000406087825 */ /* 0x001fca00078e0208 */
[----:B-1----:R0:W5:Y:S01]  /*00c0*/  LDG.E R5, desc[UR6][R8.64] ;  /* 0x0000000608057981 */ /* 0x002162000c1e1900 */
[----:B--2---:R-:W-:Y:S01]  /*00d0*/  UIMAD UR5, UR5, UR4, URZ ;  /* 0x00000004050572a4 */ /* 0x004fe2000f8e02ff */
[----:B------:R-:W-:Y:S01]  /*00e0*/  BSSY.RECONVERGENT B0, `(.L_x_0) ;  /* 0x0000044000007945 */ /* 0x000fe20003800200 */
[----:B------:R-:W1:Y:S04]  /*00f0*/  LDCU UR4, c[0x0][0x38c] ;  /* 0x00007180ff0477ac */ /* 0x000e680008000800 */
[----:B------:R-:W-:Y:S01]  /*0100*/  VIADD R0, R6, UR5 ;  /* 0x0000000506007c36 */ /* 0x000fe20008000000 */
[----:B------:R-:W-:Y:S01]  /*0110*/  ISETP.NE.U32.AND P2, PT, RZ, UR5, PT ;  /* 0x00000005ff007c0c */ /* 0x000fe2000bf45070 */
[----:B------:R-:W-:Y:S01]  /*0120*/  IMAD R11, RZ, RZ, -UR5 ;  /* 0x80000005ff0b7e24 */ /* 0x000fe2000f8e02ff */
[----:B------:R-:W2:Y:S02]  /*0130*/  I2F.U32.RP R10, UR5 ;  /* 0x00000005000a7d06 */ /* 0x000ea40008209000 */
[----:B------:R-:W-:-:S02]  /*0140*/  ISETP.GE.AND P0, PT, R0, UR8, PT ;  /* 0x0000000800007c0c */ /* 0x000fc4000bf06270 */
[----:B------:R-:W-:Y:S01]  /*0150*/  VIMNMX R7, PT, PT, R0, UR8, !PT ;  /* 0x0000000800077c48 */ /* 0x000fe2000ffe0100 */
[----:B------:R-:W-:Y:S01]  /*0160*/  UMOV UR8, 0x40100000 ;  /* 0x4010000000087882 */ /* 0x000fe20000000000 */
[----:B------:R-:W-:-:S04]  /*0170*/  SEL R4, RZ, 0x1, P0 ;  /* 0x00000001ff047807 */ /* 0x000fc80000000000 */
[----:B------:R-:W-:Y:S01]  /*0180*/  IADD3 R7, PT, PT, R7, -R0, -R4 ;  /* 0x8000000007077210 */ /* 0x000fe20007ffe804 */
[----:B--2---:R-:W2:Y:S02]  /*0190*/  MUFU.RCP R10, R10 ;  /* 0x0000000a000a7308 */ /* 0x004ea40000001000 */
[----:B--2---:R-:W-:-:S06]  /*01a0*/  VIADD R2, R10, 0xffffffe ;  /* 0x0ffffffe0a027836 */ /* 0x004fcc0000000000 */
[----:B------:R2:W3:Y:S02]  /*01b0*/  F2I.FTZ.U32.TRUNC.NTZ R3, R2 ;  /* 0x0000000200037305 */ /* 0x0004e4000021f000 */
[----:B--2---:R-:W-:Y:S02]  /*01c0*/  IMAD.MOV.U32 R2, RZ, RZ, RZ ;  /* 0x000000ffff027224 */ /* 0x004fe400078e00ff */
[----:B---3--:R-:W-:-:S04]  /*01d0*/  IMAD R11, R11, R3, RZ ;  /* 0x000000030b0b7224 */ /* 0x008fc800078e02ff */
[----:B------:R-:W-:-:S06]  /*01e0*/  IMAD.HI.U32 R10, R3, R11, R2 ;  /* 0x0000000b030a7227 */ /* 0x000fcc00078e0002 */
[----:B------:R-:W-:Y:S02]  /*01f0*/  IMAD.HI.U32 R3, R10, R7, RZ ;  /* 0x000000070a037227 */ /* 0x000fe400078e00ff */
[----:B-1----:R-:W1:Y:S01]  /*0200*/  F2F.F64.F32 R10, UR4 ;  /* 0x00000004000a7d10 */ /* 0x002e620008201800 */
[----:B------:R-:W-:Y:S01]  /*0210*/  UMOV UR4, URZ ;  /* 0x000000ff00047c82 */ /* 0x000fe20008000000 */
[----:B------:R-:W-:-:S04]  /*0220*/  IMAD.MOV R0, RZ, RZ, -R3 ;  /* 0x000000ffff007224 */ /* 0x000fc800078e0a03 */
[----:B------:R-:W-:-:S05]  /*0230*/  IMAD R7, R0, UR5, R7 ;  /* 0x0000000500077c24 */ /* 0x000fca000f8e0207 */
[----:B------:R-:W-:-:S13]  /*0240*/  ISETP.GE.U32.AND P0, PT, R7, UR5, PT ;  /* 0x0000000507007c0c */ /* 0x000fda000bf06070 */
[----:B------:R-:W-:Y:S02]  /*0250*/  @P0 VIADD R7, R7, -UR5 ;  /* 0x8000000507070c36 */ /* 0x000fe40008000000 */
[----:B------:R-:W-:-:S03]  /*0260*/  @P0 VIADD R3, R3, 0x1 ;  /* 0x0000000103030836 */ /* 0x000fc60000000000 */
[----:B------:R-:W-:-:S13]  /*0270*/  ISETP.GE.U32.AND P1, PT, R7, UR5, PT ;  /* 0x0000000507007c0c */ /* 0x000fda000bf26070 */
[----:B------:R-:W-:Y:S01]  /*0280*/  @P1 VIADD R3, R3, 0x1 ;  /* 0x0000000103031836 */ /* 0x000fe20000000000 */
[----:B------:R-:W-:-:S05]  /*0290*/  @!P2 LOP3.LUT R3, RZ, UR5, RZ, 0x33, !PT ;  /* 0x00000005ff03ac12 */ /* 0x000fca000f8e33ff */
[----:B------:R-:W-:-:S05]  /*02a0*/  IMAD.IADD R7, R4, 0x1, R3 ;  /* 0x0000000104077824 */ /* 0x000fca00078e0203 */
[----:B------:R-:W-:-:S04]  /*02b0*/  LOP3.LUT R0, R7, 0x3, RZ, 0xc0, !PT ;  /* 0x0000000307007812 */ /* 0x000fc800078ec0ff */
[----:B------:R-:W-:-:S13]  /*02c0*/  ISETP.NE.AND P0, PT, R0, 0x3, PT ;  /* 0x000000030000780c */ /* 0x000fda0003f05270 */
[----:B01----:R-:W-:Y:S05]  /*02d0*/  @!P0 BRA `(.L_x_1) ;  /* 0x0000000000908947 */ /* 0x003fea0003800000 */
[----:B------:R-:W-:-:S05]  /*02e0*/  VIADD R0, R7, 0x1 ;  /* 0x0000000107007836 */ /* 0x000fca0000000000 */
[----:B------:R-:W-:-:S05]  /*02f0*/  LOP3.LUT R0, R0, 0x3, RZ, 0xc0, !PT ;  /* 0x0000000300007812 */ /* 0x000fca00078ec0ff */
[----:B------:R-:W-:-:S07]  /*0300*/  IMAD.MOV R24, RZ, RZ, -R0 ;  /* 0x000000ffff187224 */ /* 0x000fce00078e0a00 */
.L_x_4:
[----:B0-----:R-:W0:Y:S01]  /*0310*/  I2F.F64 R2, R6 ;  /* 0x0000000600027312 */ /* 0x001e220000201c00 */
[----:B------:R-:W-:Y:S01]  /*0320*/  MOV R12, 0x1 ;  /* 0x00000001000c7802 */ /* 0x000fe20000000f00 */
[----:B------:R-:W-:Y:S01]  /*0330*/  VIADD R24, R24, 0x1 ;  /* 0x0000000118187836 */ /* 0x000fe20000000000 */
[----:B------:R-:W-:Y:S04]  /*0340*/  BSSY.RECONVERGENT B1, `(.L_x_2) ;  /* 0x0000018000017945 */ /* 0x000fe80003800200 */
[----:B------:R-:W-:Y:S01]  /*0350*/  ISETP.NE.AND P1, PT, R24, RZ, PT ;  /* 0x000000ff1800720c */ /* 0x000fe20003f25270 */
[----:B0-----:R-:W-:-:S08]  /*0360*/  DADD R2, R2, 0.5 ;  /* 0x3fe0000002027429 */ /* 0x001fd00000000000 */
[----:B------:R-:W-:-:S10]  /*0370*/  DMUL R2, R10, R2 ;  /* 0x000000020a027228 */ /* 0x000fd40000000000 */
[----:B------:R-:W0:Y:S02]  /*0380*/  F2F.F32.F64 R2, R2 ;  /* 0x0000000200027310 */ /* 0x000e240000301000 */
[----:B0-----:R-:W-:-:S06]  /*0390*/  FMUL R0, R2, R2 ;  /* 0x0000000202007220 */ /* 0x001fcc0000400000 */
[----:B------:R-:W0:Y:S02]  /*03a0*/  F2F.F64.F32 R14, R0 ;  /* 0x00000000000e7310 */ /* 0x000e240000201800 */
[----:B0-----:R-:W-:-:S06]  /*03b0*/  DADD R14, R14, 1 ;  /* 0x3ff000000e0e7429 */ /* 0x001fcc0000000000 */
[----:B------:R-:W0:Y:S02]  /*03c0*/  MUFU.RCP64H R13, R15 ;  /* 0x0000000f000d7308 */ /* 0x000e240000001800 */
[----:B0-----:R-:W-:-:S08]  /*03d0*/  DFMA R16, -R14, R12, 1 ;  /* 0x3ff000000e10742b */ /* 0x001fd0000000010c */
[----:B------:R-:W-:-:S08]  /*03e0*/  DFMA R16, R16, R16, R16 ;  /* 0x000000101010722b */ /* 0x000fd00000000010 */
[----:B------:R-:W-:-:S08]  /*03f0*/  DFMA R16, R12, R16, R12 ;  /* 0x000000100c10722b */ /* 0x000fd0000000000c */
[----:B------:R-:W-:-:S08]  /*0400*/  DFMA R12, -R14, R16, 1 ;  /* 0x3ff000000e0c742b */ /* 0x000fd00000000110 */
[----:B------:R-:W-:-:S08]  /*0410*/  DFMA R12, R16, R12, R16 ;  /* 0x0000000c100c722b */ /* 0x000fd00000000010 */
[----:B------:R-:W-:-:S08]  /*0420*/  DMUL R2, R12, 4 ;  /* 0x401000000c027828 */ /* 0x000fd00000000000 */
[----:B------:R-:W-:-:S08]  /*0430*/  DFMA R16, -R14, R2, 4 ;  /* 0x401000000e10742b */ /* 0x000fd00000000102 */
[----:B------:R-:W-:-:S10]  /*0440*/  DFMA R2, R12, R16, R2 ;  /* 0x000000100c02722b */ /* 0x000fd40000000002 */
[----:B------:R-:W-:-:S05]  /*0450*/  FFMA R0, RZ, R15, R3 ;  /* 0x0000000fff007223 */ /* 0x000fca0000000003 */
[----:B------:R-:W-:-:S13]  /*0460*/  FSETP.GT.AND P0, PT, |R0|, 1.469367938527859385e-39, PT ;  /* 0x001000000000780b */ /* 0x000fda0003f04200 */
[----:B-1----:R-:W-:Y:S05]  /*0470*/  @P0 BRA `(.L_x_3) ;  /* 0x0000000000100947 */ /* 0x002fea0003800000 */
[----:B------:R-:W-:-:S07]  /*0480*/  MOV R4, 0x4a0 ;  /* 0x000004a000047802 */ /* 0x000fce0000000f00 */
[----:B-----5:R-:W-:Y:S05]  /*0490*/  CALL.REL.NOINC `($__internal_0_$__cuda_sm20_div_rn_f64_full) ;  /* 0x0000000800187944 */ /* 0x020fea0003c00000 */
[----:B------:R-:W-:Y:S02]  /*04a0*/  IMAD.MOV.U32 R2, RZ, RZ, R12 ;  /* 0x000000ffff027224 */ /* 0x000fe400078e000c */
[----:B------:R-:W-:-:S07]  /*04b0*/  IMAD.MOV.U32 R3, RZ, RZ, R13 ;  /* 0x000000ffff037224 */ /* 0x000fce00078e000d */
.L_x_3:
[----:B------:R-:W-:Y:S05]  /*04c0*/  BSYNC.RECONVERGENT B1 ;  /* 0x0000000000017941 */ /* 0x000fea0003800200 */
.L_x_2:
[----:B-----5:R-:W0:Y:S01]  /*04d0*/  F2F.F64.F32 R4, R5 ;  /* 0x0000000500047310 */ /* 0x020e220000201800 */
[----:B------:R-:W-:Y:S01]  /*04e0*/  VIADD R6, R6, UR5 ;  /* 0x0000000506067c36 */ /* 0x000fe20008000000 */
[----:B0-----:R-:W-:-:S06]  /*04f0*/  DADD R2, R4, R2 ;  /* 0x0000000004027229 */ /* 0x001fcc0000000002 */
[----:B------:R0:W1:Y:S01]  /*0500*/  F2F.F32.F64 R5, R2 ;  /* 0x0000000200057310 */ /* 0x0000620000301000 */
[----:B------:R-:W-:Y:S05]  /*0510*/  @P1 BRA `(.L_x_4) ;  /* 0xfffffffc007c1947 */ /* 0x000fea000383ffff */
.L_x_1:
[----:B------:R-:W-:Y:S05]  /*0520*/  BSYNC.RECONVERGENT B0 ;  /* 0x0000000000007941 */ /* 0x000fea0003800200 */
.L_x_0:
[----:B------:R-:W-:Y:S01]  /*0530*/  ISETP.GE.U32.AND P0, PT, R7, 0x3, PT ;  /* 0x000000030700780c */ /* 0x000fe20003f06070 */
[----:B------:R-:W2:Y:S01]  /*0540*/  LDCU UR9, c[0x0][0x388] ;  /* 0x00007100ff0977ac */ /* 0x000ea20008000800 */
[----:B------:R-:W-:Y:S11]  /*0550*/  BSSY.RECONVERGENT B0, `(.L_x_5) ;  /* 0x0000078000007945 */ /* 0x000ff60003800200 */
[----:B------:R-:W-:Y:S05]  /*0560*/  @!P0 BRA `(.L_x_6) ;  /* 0x0000000400d88947 */ /* 0x000fea0003800000 */
.L_x_15:
[----:B0--3--:R-:W0:Y:S01]  /*0570*/  I2F.F64 R2, R6 ;  /* 0x0000000600027312 */ /* 0x009e220000201c00 */
[----:B------:R-:W-:Y:S01]  /*0580*/  IMAD.MOV.U32 R12, RZ, RZ, 0x1 ;  /* 0x00000001ff0c7424 */ /* 0x000fe200078e00ff */
[----:B------:R-:W-:Y:S01]  /*0590*/  BSSY.RECONVERGENT B1, `(.L_x_7) ;  /* 0x0000017000017945 */ /* 0x000fe20003800200 */
        /* <DEDUP_REMOVED lines=17> */
[----:B----4-:R-:W-:Y:S05]  /*06b0*/  @P0 BRA `(.L_x_8) ;  /* 0x0000000000100947 */ /* 0x010fea0003800000 */
[----:B------:R-:W-:-:S07]  /*06c0*/  MOV R4, 0x6e0 ;  /* 0x000006e000047802 */ /* 0x000fce0000000f00 */
[----:B-12--5:R-:W-:Y:S05]  /*06d0*/  CALL.REL.NOINC `($__internal_0_$__cuda_sm20_div_rn_f64_full) ;  /* 0x0000000400887944 */ /* 0x026fea0003c00000 */
[----:B------:R-:W-:Y:S02]  /*06e0*/  IMAD.MOV.U32 R2, RZ, RZ, R12 ;  /* 0x000000ffff027224 */ /* 0x000fe400078e000c */
[----:B------:R-:W-:-:S07]  /*06f0*/  IMAD.MOV.U32 R3, RZ, RZ, R13 ;  /* 0x000000ffff037224 */ /* 0x000fce00078e000d */
.L_x_8:
[----:B--2---:R-:W-:Y:S05]  /*0700*/  BSYNC.RECONVERGENT B1 ;  /* 0x0000000000017941 */ /* 0x004fea0003800200 */
.L_x_7:
[----:B------:R-:W-:Y:S01]  /*0710*/  VIADD R6, R6, UR5 ;  /* 0x0000000506067c36 */ /* 0x000fe20008000000 */
[----:B------:R-:W-:Y:S01]  /*0720*/  MOV R16, 0x1 ;  /* 0x0000000100107802 */ /* 0x000fe20000000f00 */
[----:B-1---5:R-:W0:Y:S01]  /*0730*/  F2F.F64.F32 R4, R5 ;  /* 0x0000000500047310 */ /* 0x022e220000201800 */
[----:B------:R-:W-:Y:S07]  /*0740*/  BSSY.RECONVERGENT B1, `(.L_x_9) ;  /* 0x0000018000017945 */ /* 0x000fee0003800200 */
[----:B------:R-:W1:Y:S01]  /*0750*/  I2F.F64 R12, R6 ;  /* 0x00000006000c7312 */ /* 0x000e620000201c00 */
[----:B0-----:R-:W-:-:S07]  /*0760*/  DADD R2, R4, R2 ;  /* 0x0000000004027229 */ /* 0x001fce0000000002 */
[----:B------:R-:W-:Y:S01]  /*0770*/  F2F.F32.F64 R7, R2 ;  /* 0x0000000200077310 */ /* 0x000fe20000301000 */
[----:B-1----:R-:W-:-:S08]  /*0780*/  DADD R12, R12, 0.5 ;  /* 0x3fe000000c0c7429 */ /* 0x002fd00000000000 */
        /* <DEDUP_REMOVED lines=16> */
[----:B------:R-:W-:Y:S05]  /*0890*/  @P0 BRA `(.L_x_10) ;  /* 0x0000000000080947 */ /* 0x000fea0003800000 */
[----:B------:R-:W-:-:S07]  /*08a0*/  MOV R4, 0x8c0 ;  /* 0x000008c000047802 */ /* 0x000fce0000000f00 */
[----:B------:R-:W-:Y:S05]  /*08b0*/  CALL.REL.NOINC `($__internal_0_$__cuda_sm20_div_rn_f64_full) ;  /* 0x0000000400107944 */ /* 0x000fea0003c00000 */
.L_x_10:
[----:B------:R-:W-:Y:S05]  /*08c0*/  BSYNC.RECONVERGENT B1 ;  /* 0x0000000000017941 */ /* 0x000fea0003800200 */
.L_x_9:
[----:B------:R-:W-:Y:S01]  /*08d0*/  VIADD R6, R6, UR5 ;  /* 0x0000000506067c36 */ /* 0x000fe20008000000 */
[----:B------:R-:W-:Y:S01]  /*08e0*/  BSSY.RECONVERGENT B1, `(.L_x_11) ;  /* 0x000001c000017945 */ /* 0x000fe20003800200 */
[----:B------:R-:W-:Y:S02]  /*08f0*/  IMAD.MOV.U32 R4, RZ, RZ, 0x1 ;  /* 0x00000001ff047424 */ /* 0x000fe400078e00ff */
[----:B------:R-:W0:Y:S02]  /*0900*/  I2F.F64 R2, R6 ;  /* 0x0000000600027312 */ /* 0x000e240000201c00 */
        /* <DEDUP_REMOVED lines=11> */
[----:B------:R-:W-:Y:S02]  /*09c0*/  DFMA R16, R16, R4, R16 ;  /* 0x000000041010722b */ /* 0x000fe40000000010 */
[----:B------:R-:W0:Y:S06]  /*09d0*/  F2F.F64.F32 R4, R7 ;  /* 0x0000000700047310 */ /* 0x000e2c0000201800 */
[----:B------:R-:W-:-:S08]  /*09e0*/  DMUL R2, R16, 4 ;  /* 0x4010000010027828 */ /* 0x000fd00000000000 */
[----:B------:R-:W-:Y:S02]  /*09f0*/  DFMA R18, -R14, R2, 4 ;  /* 0x401000000e12742b */ /* 0x000fe40000000102 */
[----:B0-----:R-:W-:-:S06]  /*0a00*/  DADD R4, R4, R12 ;  /* 0x0000000004047229 */ /* 0x001fcc000000000c */
[----:B------:R-:W-:-:S04]  /*0a10*/  DFMA R2, R16, R18, R2 ;  /* 0x000000121002722b */ /* 0x000fc80000000002 */
[----:B------:R0:W1:Y:S06]  /*0a20*/  F2F.F32.F64 R5, R4 ;  /* 0x0000000400057310 */ /* 0x00006c0000301000 */
[----:B------:R-:W-:-:S05]  /*0a30*/  FFMA R0, RZ, R15, R3 ;  /* 0x0000000fff007223 */ /* 0x000fca0000000003 */
[----:B------:R-:W-:-:S13]  /*0a40*/  FSETP.GT.AND P0, PT, |R0|, 1.469367938527859385e-39, PT ;  /* 0x001000000000780b */ /* 0x000fda0003f04200 */
[----:B01----:R-:W-:Y:S05]  /*0a50*/  @P0 BRA `(.L_x_12) ;  /* 0x0000000000100947 */ /* 0x003fea0003800000 */
[----:B------:R-:W-:-:S07]  /*0a60*/  MOV R4, 0xa80 ;  /* 0x00000a8000047802 */ /* 0x000fce0000000f00 */
[----:B------:R-:W-:Y:S05]  /*0a70*/  CALL.REL.NOINC `($__internal_0_$__cuda_sm20_div_rn_f64_full) ;  /* 0x0000000000a07944 */ /* 0x000fea0003c00000 */
[----:B------:R-:W-:Y:S02]  /*0a80*/  IMAD.MOV.U32 R2, RZ, RZ, R12 ;  /* 0x000000ffff027224 */ /* 0x000fe400078e000c */
[----:B------:R-:W-:-:S07]  /*0a90*/  IMAD.MOV.U32 R3, RZ, RZ, R13 ;  /* 0x000000ffff037224 */ /* 0x000fce00078e000d */
.L_x_12:
[----:B------:R-:W-:Y:S05]  /*0aa0*/  BSYNC.RECONVERGENT B1 ;  /* 0x0000000000017941 */ /* 0x000fea0003800200 */
.L_x_11:
[----:B------:R-:W-:Y:S01]  /*0ab0*/  VIADD R6, R6, UR5 ;  /* 0x0000000506067c36 */ /* 0x000fe20008000000 */
[----:B------:R-:W0:Y:S01]  /*0ac0*/  F2F.F64.F32 R4, R5 ;  /* 0x0000000500047310 */ /* 0x000e220000201800 */
[----:B------:R-:W-:Y:S01]  /*0ad0*/  IMAD.MOV.U32 R16, RZ, RZ, 0x1 ;  /* 0x00000001ff107424 */ /* 0x000fe200078e00ff */
[----:B------:R-:W-:Y:S06]  /*0ae0*/  BSSY.RECONVERGENT B1, `(.L_x_13) ;  /* 0x0000018000017945 */ /* 0x000fec0003800200 */
        /* <DEDUP_REMOVED lines=23> */
.L_x_14:
[----:B------:R-:W-:Y:S05]  /*0c60*/  BSYNC.RECONVERGENT B1 ;  /* 0x0000000000017941 */ /* 0x000fea0003800200 */
.L_x_13:
[----:B------:R-:W0:Y:S01]  /*0c70*/  F2F.F64.F32 R2, R7 ;  /* 0x0000000700027310 */ /* 0x000e220000201800 */
[----:B------:R-:W-:-:S05]  /*0c80*/  VIADD R6, R6, UR5 ;  /* 0x0000000506067c36 */ /* 0x000fca0008000000 */
[----:B------:R-:W-:Y:S01]  /*0c90*/  ISETP.GE.AND P0, PT, R6, UR9, PT ;  /* 0x0000000906007c0c */ /* 0x000fe2000bf06270 */
[----:B0-----:R-:W-:-:S06]  /*0ca0*/  DADD R2, R2, R12 ;  /* 0x0000000002027229 */ /* 0x001fcc000000000c */
[----:B------:R3:W4:Y:S06]  /*0cb0*/  F2F.F32.F64 R5, R2 ;  /* 0x0000000200057310 */ /* 0x00072c0000301000 */
[----:B------:R-:W-:Y:S05]  /*0cc0*/  @!P0 BRA `(.L_x_15) ;  /* 0xfffffff800288947 */ /* 0x000fea000383ffff */
.L_x_6:
[----:B--2---:R-:W-:Y:S05]  /*0cd0*/  BSYNC.RECONVERGENT B0 ;  /* 0x0000000000007941 */ /* 0x004fea0003800200 */
.L_x_5:
[----:B-1--45:R-:W-:Y:S01]  /*0ce0*/  STG.E desc[UR6][R8.64], R5 ;  /* 0x0000000508007986 */ /* 0x032fe2000c101906 */
[----:B------:R-:W-:Y:S05]  /*0cf0*/  EXIT ;  /* 0x000000000000794d */ /* 0x000fea0003800000 */
        .weak           $__internal_0_$__cuda_sm20_div_rn_f64_full
        .type           $__internal_0_$__cuda_sm20_div_rn_f64_full,@function
        .size           $__internal_0_$__cuda_sm20_div_rn_f64_full,(.L_x_23 - $__internal_0_$__cuda_sm20_div_rn_f64_full)
$__internal_0_$__cuda_sm20_div_rn_f64_full:
[C---:B------:R-:W-:Y:S01]  /*0d00*/  FSETP.GEU.AND P0, PT, |R15|.reuse, 1.469367938527859385e-39, PT ;  /* 0x001000000f00780b */ /* 0x040fe20003f0e200 */
[----:B------:R-:W-:Y:S01]  /*0d10*/  IMAD.U32 R17, RZ, RZ, UR8 ;  /* 0x00000008ff117e24 */ /* 0x000fe2000f8e00ff */
[C---:B------:R-:W-:Y:S01]  /*0d20*/  LOP3.LUT R12, R15.reuse, 0x800fffff, RZ, 0xc0, !PT ;  /* 0x800fffff0f0c7812 */ /* 0x040fe200078ec0ff */
[----:B------:R-:W-:Y:S01]  /*0d30*/  IMAD.U32 R16, RZ, RZ, UR4 ;  /* 0x00000004ff107e24 */ /* 0x000fe2000f8e00ff */
[----:B------:R-:W-:Y:S02]  /*0d40*/  MOV R2, 0x1 ;  /* 0x0000000100027802 */ /* 0x000fe40000000f00 */
[----:B------:R-:W-:Y:S01]  /*0d50*/  LOP3.LUT R13, R12, 0x3ff00000, RZ, 0xfc, !PT ;  /* 0x3ff000000c0d7812 */ /* 0x000fe200078efcff */
[----:B------:R-:W-:Y:S01]  /*0d60*/  IMAD.MOV.U32 R12, RZ, RZ, R14 ;  /* 0x000000ffff0c7224 */ /* 0x000fe200078e000e */
[----:B------:R-:W-:Y:S01]  /*0d70*/  LOP3.LUT R26, R15, 0x7ff00000, RZ, 0xc0, !PT ;  /* 0x7ff000000f1a7812 */ /* 0x000fe200078ec0ff */
[----:B------:R-:W-:-:S04]  /*0d80*/  IMAD.MOV.U32 R18, RZ, RZ, R16 ;  /* 0x000000ffff127224 */ /* 0x000fc800078e0010 */
[----:B------:R-:W-:-:S06]  /*0d90*/  @!P0 DMUL R12, R14, 8.98846567431157953865e+307 ;  /* 0x7fe000000e0c8828 */ /* 0x000fcc0000000000 */
[----:B------:R-:W0:Y:S02]  /*0da0*/  MUFU.RCP64H R3, R13 ;  /* 0x0000000d00037308 */ /* 0x000e240000001800 */
[----:B0-----:R-:W-:-:S08]  /*0db0*/  DFMA R20, R2, -R12, 1 ;  /* 0x3ff000000214742b */ /* 0x001fd0000000080c */
[----:B------:R-:W-:-:S08]  /*0dc0*/  DFMA R20, R20, R20, R20 ;  /* 0x000000141414722b */ /* 0x000fd00000000014 */
[----:B------:R-:W-:Y:S01]  /*0dd0*/  DFMA R20, R2, R20, R2 ;  /* 0x000000140214722b */ /* 0x000fe20000000002 */
[----:B------:R-:W-:Y:S01]  /*0de0*/  LOP3.LUT R3, R17, 0x7ff00000, RZ, 0xc0, !PT ;  /* 0x7ff0000011037812 */ /* 0x000fe200078ec0ff */
[----:B------:R-:W-:-:S03]  /*0df0*/  IMAD.MOV.U32 R2, RZ, RZ, 0x1ca00000 ;  /* 0x1ca00000ff027424 */ /* 0x000fc600078e00ff */
[----:B------:R-:W-:Y:S01]  /*0e00*/  ISETP.GE.U32.AND P2, PT, R3, R26, PT ;  /* 0x0000001a0300720c */ /* 0x000fe20003f46070 */
[----:B------:R-:W-:Y:S02]  /*0e10*/  IMAD.MOV.U32 R0, RZ, RZ, R3 ;  /* 0x000000ffff007224 */ /* 0x000fe400078e0003 */
[----:B------:R-:W-:Y:S01]  /*0e20*/  DFMA R28, R20, -R12, 1 ;  /* 0x3ff00000141c742b */ /* 0x000fe2000000080c */
[----:B------:R-:W-:Y:S02]  /*0e30*/  SEL R19, R2, 0x63400000, !P2 ;  /* 0x6340000002137807 */ /* 0x000fe40005000000 */
[----:B------:R-:W-:Y:S02]  /*0e40*/  FSETP.GEU.AND P2, PT, |R17|, 1.469367938527859385e-39, PT ;  /* 0x001000001100780b */ /* 0x000fe40003f4e200 */
[----:B------:R-:W-:-:S03]  /*0e50*/  LOP3.LUT R19, R19, 0x800fffff, R17, 0xf8, !PT ;  /* 0x800fffff13137812 */ /* 0x000fc600078ef811 */
[----:B------:R-:W-:-:S08]  /*0e60*/  DFMA R28, R20, R28, R20 ;  /* 0x0000001c141c722b */ /* 0x000fd00000000014 */
[----:B------:R-:W-:Y:S05]  /*0e70*/  @P2 BRA `(.L_x_16) ;  /* 0x0000000000202947 */ /* 0x000fea0003800000 */
[----:B------:R-:W-:Y:S01]  /*0e80*/  LOP3.LUT R0, R15, 0x7ff00000, RZ, 0xc0, !PT ;  /* 0x7ff000000f007812 */ /* 0x000fe200078ec0ff */
[----:B------:R-:W-:-:S03]  /*0e90*/  IMAD.MOV.U32 R20, RZ, RZ, RZ ;  /* 0x000000ffff147224 */ /* 0x000fc600078e00ff */
[----:B------:R-:W-:-:S04]  /*0ea0*/  ISETP.GE.U32.AND P2, PT, R3, R0, PT ;  /* 0x000000000300720c */ /* 0x000fc80003f46070 */
[----:B------:R-:W-:-:S04]  /*0eb0*/  SEL R21, R2, 0x63400000, !P2 ;  /* 0x6340000002157807 */ /* 0x000fc80005000000 */
[----:B------:R-:W-:-:S04]  /*0ec0*/  LOP3.LUT R21, R21, 0x80000000, R17, 0xf8, !PT ;  /* 0x8000000015157812 */ /* 0x000fc800078ef811 */
[----:B------:R-:W-:-:S06]  /*0ed0*/  LOP3.LUT R21, R21, 0x100000, RZ, 0xfc, !PT ;  /* 0x0010000015157812 */ /* 0x000fcc00078efcff */
[----:B------:R-:W-:-:S10]  /*0ee0*/  DFMA R18, R18, 2, -R20 ;  /* 0x400000001212782b */ /* 0x000fd40000000814 */
[----:B------:R-:W-:-:S07]  /*0ef0*/  LOP3.LUT R0, R19, 0x7ff00000, RZ, 0xc0, !PT ;  /* 0x7ff0000013007812 */ /* 0x000fce00078ec0ff */
.L_x_16:
[----:B------:R-:W-:Y:S01]  /*0f00*/  DMUL R20, R28, R18 ;  /* 0x000000121c147228 */ /* 0x000fe20000000000 */
[----:B------:R-:W-:Y:S01]  /*0f10*/  @!P0 LOP3.LUT R26, R13, 0x7ff00000, RZ, 0xc0, !PT ;  /* 0x7ff000000d1a8812 */ /* 0x000fe200078ec0ff */
[----:B------:R-:W-:Y:S06]  /*0f20*/  BSSY.RECONVERGENT B2, `(.L_x_17) ;  /* 0x0000038000027945 */ /* 0x000fec0003800200 */
[----:B------:R-:W-:-:S08]  /*0f30*/  DFMA R22, R20, -R12, R18 ;  /* 0x8000000c1416722b */ /* 0x000fd00000000012 */
[----:B------:R-:W-:Y:S01]  /*0f40*/  DFMA R22, R28, R22, R20 ;  /* 0x000000161c16722b */ /* 0x000fe20000000014 */
[----:B------:R-:W-:Y:S02]  /*0f50*/  VIADD R20, R0, 0xffffffff ;  /* 0xffffffff00147836 */ /* 0x000fe40000000000 */
[----:B------:R-:W-:-:S03]  /*0f60*/  VIADD R21, R26, 0xffffffff ;  /* 0xffffffff1a157836 */ /* 0x000fc60000000000 */
[----:B------:R-:W-:-:S04]  /*0f70*/  ISETP.GT.U32.AND P0, PT, R20, 0x7feffffe, PT ;  /* 0x7feffffe1400780c */ /* 0x000fc80003f04070 */
[----:B------:R-:W-:-:S13]  /*0f80*/  ISETP.GT.U32.OR P0, PT, R21, 0x7feffffe, P0 ;  /* 0x7feffffe1500780c */ /* 0x000fda0000704470 */
[----:B------:R-:W-:Y:S05]  /*0f90*/  @P0 BRA `(.L_x_18) ;  /* 0x00000000006c0947 */ /* 0x000fea0003800000 */
[----:B------:R-:W-:-:S04]  /*0fa0*/  LOP3.LUT R16, R15, 0x7ff00000, RZ, 0xc0, !PT ;  /* 0x7ff000000f107812 */ /* 0x000fc800078ec0ff */
[CC--:B------:R-:W-:Y:S02]  /*0fb0*/  VIADDMNMX R0, R3.reuse, -R16.reuse, 0xb9600000, !PT ;  /* 0xb960000003007446 */ /* 0x0c0fe40007800910 */
[----:B------:R-:W-:Y:S01]  /*0fc0*/  ISETP.GE.U32.AND P0, PT, R3, R16, PT ;  /* 0x000000100300720c */ /* 0x000fe20003f06070 */
[----:B------:R-:W-:Y:S01]  /*0fd0*/  IMAD.MOV.U32 R16, RZ, RZ, RZ ;  /* 0x000000ffff107224 */ /* 0x000fe200078e00ff */
[----:B------:R-:W-:Y:S02]  /*0fe0*/  VIMNMX R0, PT, PT, R0, 0x46a00000, PT ;  /* 0x46a0000000007848 */ /* 0x000fe40003fe0100 */
[----:B------:R-:W-:-:S04]  /*0ff0*/  SEL R3, R2, 0x63400000, !P0 ;  /* 0x6340000002037807 */ /* 0x000fc80004000000 */
[----:B------:R-:W-:-:S05]  /*1000*/  IADD3 R0, PT, PT, -R3, R0, RZ ;  /* 0x0000000003007210 */ /* 0x000fca0007ffe1ff */
[----:B------:R-:W-:-:S06]  /*1010*/  VIADD R17, R0, 0x7fe00000 ;  /* 0x7fe0000000117836 */ /* 0x000fcc0000000000 */
[----:B------:R-:W-:-:S10]  /*1020*/  DMUL R2, R22, R16 ;  /* 0x0000001016027228 */ /* 0x000fd40000000000 */
[----:B------:R-:W-:-:S13]  /*1030*/  FSETP.GTU.AND P0, PT, |R3|, 1.469367938527859385e-39, PT ;  /* 0x001000000300780b */ /* 0x000fda0003f0c200 */
[----:B------:R-:W-:Y:S05]  /*1040*/  @P0 BRA `(.L_x_19) ;  /* 0x0000000000940947 */ /* 0x000fea0003800000 */
[----:B------:R-:W-:Y:S01]  /*1050*/  DFMA R12, R22, -R12, R18 ;  /* 0x8000000c160c722b */ /* 0x000fe20000000012 */
[----:B------:R-:W-:-:S09]  /*1060*/  IMAD.MOV.U32 R16, RZ, RZ, RZ ;  /* 0x000000ffff107224 */ /* 0x000fd200078e00ff */
[C---:B------:R-:W-:Y:S02]  /*1070*/  FSETP.NEU.AND P0, PT, R13.reuse, RZ, PT ;  /* 0x000000ff0d00720b */ /* 0x040fe40003f0d000 */
[----:B------:R-:W-:-:S04]  /*1080*/  LOP3.LUT R15, R13, 0x80000000, R15, 0x48, !PT ;  /* 0x800000000d0f7812 */ /* 0x000fc800078e480f */
[----:B------:R-:W-:-:S07]  /*1090*/  LOP3.LUT R17, R15, R17, RZ, 0xfc, !PT ;  /* 0x000000110f117212 */ /* 0x000fce00078efcff */
[----:B------:R-:W-:Y:S05]  /*10a0*/  @!P0 BRA `(.L_x_19) ;  /* 0x00000000007c8947 */ /* 0x000fea0003800000 */
[----:B------:R-:W-:Y:S01]  /*10b0*/  IMAD.MOV R13, RZ, RZ, -R0 ;  /* 0x000000ffff0d7224 */ /* 0x000fe200078e0a00 */
[----:B------:R-:W-:Y:S01]  /*10c0*/  DMUL.RP R16, R22, R16 ;  /* 0x0000001016107228 */ /* 0x000fe20000008000 */
[----:B------:R-:W-:-:S06]  /*10d0*/  IMAD.MOV.U32 R12, RZ, RZ, RZ ;  /* 0x000000ffff0c7224 */ /* 0x000fcc00078e00ff */
[----:B------:R-:W-:-:S03]  /*10e0*/  DFMA R12, R2, -R12, R22 ;  /* 0x8000000c020c722b */ /* 0x000fc60000000016 */
[----:B------:R-:W-:-:S03]  /*10f0*/  LOP3.LUT R15, R17, R15, RZ, 0x3c, !PT ;  /* 0x0000000f110f7212 */ /* 0x000fc600078e3cff */
[----:B------:R-:W-:-:S04]  /*1100*/  IADD3 R12, PT, PT, -R0, -0x43300000, RZ ;  /* 0xbcd00000000c7810 */ /* 0x000fc80007ffe1ff */
[----:B------:R-:W-:-:S04]  /*1110*/  FSETP.NEU.AND P0, PT, |R13|, R12, PT ;  /* 0x0000000c0d00720b */ /* 0x000fc80003f0d200 */
[----:B------:R-:W-:Y:S02]  /*1120*/  FSEL R2, R16, R2, !P0 ;  /* 0x0000000210027208 */ /* 0x000fe40004000000 */
[----:B------:R-:W-:Y:S01]  /*1130*/  FSEL R3, R15, R3, !P0 ;  /* 0x000000030f037208 */ /* 0x000fe20004000000 */
[----:B------:R-:W-:Y:S06]  /*1140*/  BRA `(.L_x_19) ;  /* 0x0000000000547947 */ /* 0x000fec0003800000 */
.L_x_18:
[----:B------:R-:W-:-:S14]  /*1150*/  DSETP.NAN.AND P0, PT, R16, R16, PT ;  /* 0x000000101000722a */ /* 0x000fdc0003f08000 */
[----:B------:R-:W-:Y:S05]  /*1160*/  @P0 BRA `(.L_x_20) ;  /* 0x0000000000440947 */ /* 0x000fea0003800000 */
[----:B------:R-:W-:-:S14]  /*1170*/  DSETP.NAN.AND P0, PT, R14, R14, PT ;  /* 0x0000000e0e00722a */ /* 0x000fdc0003f08000 */
[----:B------:R-:W-:Y:S05]  /*1180*/  @P0 BRA `(.L_x_21) ;  /* 0x0000000000300947 */ /* 0x000fea0003800000 */
[----:B------:R-:W-:Y:S01]  /*1190*/  ISETP.NE.AND P0, PT, R0, R26, PT ;  /* 0x0000001a0000720c */ /* 0x000fe20003f05270 */
[----:B------:R-:W-:Y:S02]  /*11a0*/  IMAD.MOV.U32 R2, RZ, RZ, 0x0 ;  /* 0x00000000ff027424 */ /* 0x000fe400078e00ff */
[----:B------:R-:W-:-:S10]  /*11b0*/  IMAD.MOV.U32 R3, RZ, RZ, -0x80000 ;  /* 0xfff80000ff037424 */ /* 0x000fd400078e00ff */
[----:B------:R-:W-:Y:S05]  /*11c0*/  @!P0 BRA `(.L_x_19) ;  /* 0x0000000000348947 */ /* 0x000fea0003800000 */
[----:B------:R-:W-:Y:S02]  /*11d0*/  ISETP.NE.AND P0, PT, R0, 0x7ff00000, PT ;  /* 0x7ff000000000780c */ /* 0x000fe40003f05270 */
[----:B------:R-:W-:Y:S02]  /*11e0*/  LOP3.LUT R3, R17, 0x80000000, R15, 0x48, !PT ;  /* 0x8000000011037812 */ /* 0x000fe400078e480f */
[----:B------:R-:W-:-:S13]  /*11f0*/  ISETP.EQ.OR P0, PT, R26, RZ, !P0 ;  /* 0x000000ff1a00720c */ /* 0x000fda0004702670 */
[----:B------:R-:W-:Y:S01]  /*1200*/  @P0 LOP3.LUT R0, R3, 0x7ff00000, RZ, 0xfc, !PT ;  /* 0x7ff0000003000812 */ /* 0x000fe200078efcff */
[----:B------:R-:W-:Y:S01]  /*1210*/  @!P0 IMAD.MOV.U32 R2, RZ, RZ, RZ ;  /* 0x000000ffff028224 */ /* 0x000fe200078e00ff */
[----:B------:R-:W-:-:S03]  /*1220*/  @P0 MOV R2, RZ ;  /* 0x000000ff00020202 */ /* 0x000fc60000000f00 */
[----:B------:R-:W-:Y:S01]  /*1230*/  @P0 IMAD.MOV.U32 R3, RZ, RZ, R0 ;  /* 0x000000ffff030224 */ /* 0x000fe200078e0000 */
[----:B------:R-:W-:Y:S06]  /*1240*/  BRA `(.L_x_19) ;  /* 0x0000000000147947 */ /* 0x000fec0003800000 */
.L_x_21:
[----:B------:R-:W-:Y:S01]  /*1250*/  LOP3.LUT R3, R15, 0x80000, RZ, 0xfc, !PT ;  /* 0x000800000f037812 */ /* 0x000fe200078efcff */
[----:B------:R-:W-:Y:S01]  /*1260*/  IMAD.MOV.U32 R2, RZ, RZ, R14 ;  /* 0x000000ffff027224 */ /* 0x000fe200078e000e */
[----:B------:R-:W-:Y:S06]  /*1270*/  BRA `(.L_x_19) ;  /* 0x0000000000087947 */ /* 0x000fec0003800000 */
.L_x_20:
[----:B------:R-:W-:Y:S01]  /*1280*/  LOP3.LUT R3, R17, 0x80000, RZ, 0xfc, !PT ;  /* 0x0008000011037812 */ /* 0x000fe200078efcff */
[----:B------:R-:W-:-:S07]  /*1290*/  IMAD.MOV.U32 R2, RZ, RZ, R16 ;  /* 0x000000ffff027224 */ /* 0x000fce00078e0010 */
.L_x_19:
[----:B------:R-:W-:Y:S05]  /*12a0*/  BSYNC.RECONVERGENT B2 ;  /* 0x0000000000027941 */ /* 0x000fea0003800200 */
.L_x_17:
[----:B------:R-:W-:Y:S02]  /*12b0*/  IMAD.MOV.U32 R12, RZ, RZ, R2 ;  /* 0x000000ffff0c7224 */ /* 0x000fe400078e0002 */
[----:B------:R-:W-:Y:S02]  /*12c0*/  IMAD.MOV.U32 R13, RZ, RZ, R3 ;  /* 0x000000ffff0d7224 */ /* 0x000fe400078e0003 */
[----:B------:R-:W-:Y:S02]  /*12d0*/  IMAD.MOV.U32 R2, RZ, RZ, R4 ;  /* 0x000000ffff027224 */ /* 0x000fe400078e0004 */
[----:B------:R-:W-:-:S04]  /*12e0*/  IMAD.MOV.U32 R3, RZ, RZ, 0x0 ;  /* 0x00000000ff037424 */ /* 0x000fc800078e00ff */
[----:B------:R-:W-:Y:S05]  /*12f0*/  RET.REL.NODEC R2 `(_Z6cal_piPfifii) ;  /* 0xffffffec02407950 */ /* 0x000fea0003c3ffff */
.L_x_22:
[----:B------:R-:W-:-:S00]  /*1300*/  BRA `(.L_x_22) ;  /* 0xfffffffc00fc7947 */ /* 0x000fc0000383ffff */
[----:B------:R-:W-:-:S00]  /*1310*/  NOP ;  /* 0x0000000000007918 */ /* 0x000fc00000000000 */
        /* <DEDUP_REMOVED lines=14> */
.L_x_23:


//--------------------- .nv.shared.reserved.0     --------------------------
	.section	.nv.shared.reserved.0,"aw",@nobits
	.weak		__nv_reservedSMEM_offset_0_alias
	.size		__nv_reservedSMEM_offset_0_alias, 0, 64
	.other		__nv_reservedSMEM_offset_0_alias,@"STO_CUDA_RESERVED_SHARED STV_DEFAULT"
__nv_reservedSMEM_offset_0_alias:
	.zero		0
	.zero		64


//--------------------- .nv.constant0._Z6cal_piPfifii --------------------------
	.section	.nv.constant0._Z6cal_piPfifii,"a",@progbits
	.sectionflags	@""
	.align	4
.nv.constant0._Z6cal_piPfifii:
	.zero		920


//--------------------- SYMBOLS --------------------------

	.type		.nv.reservedSmem.offset0,@object
	.size		.nv.reservedSmem.offset0,0x4
